//
// Generated by NVIDIA NVVM Compiler
//
// Compiler Build ID: CL-36424714
// Cuda compilation tools, release 13.0, V13.0.88
// Based on NVVM 20.0.0
//

.version 9.0
.target sm_100
.address_size 64

	// .globl	_Z18swap_in_out_kernelPiPKiS_PbS2_S_S_S_S_iii
.extern .shared .align 16 .b8 s_mem[];

.visible .entry _Z18swap_in_out_kernelPiPKiS_PbS2_S_S_S_S_iii(
	.param .u64 .ptr .align 1 _Z18swap_in_out_kernelPiPKiS_PbS2_S_S_S_S_iii_param_0,
	.param .u64 .ptr .align 1 _Z18swap_in_out_kernelPiPKiS_PbS2_S_S_S_S_iii_param_1,
	.param .u64 .ptr .align 1 _Z18swap_in_out_kernelPiPKiS_PbS2_S_S_S_S_iii_param_2,
	.param .u64 .ptr .align 1 _Z18swap_in_out_kernelPiPKiS_PbS2_S_S_S_S_iii_param_3,
	.param .u64 .ptr .align 1 _Z18swap_in_out_kernelPiPKiS_PbS2_S_S_S_S_iii_param_4,
	.param .u64 .ptr .align 1 _Z18swap_in_out_kernelPiPKiS_PbS2_S_S_S_S_iii_param_5,
	.param .u64 .ptr .align 1 _Z18swap_in_out_kernelPiPKiS_PbS2_S_S_S_S_iii_param_6,
	.param .u64 .ptr .align 1 _Z18swap_in_out_kernelPiPKiS_PbS2_S_S_S_S_iii_param_7,
	.param .u64 .ptr .align 1 _Z18swap_in_out_kernelPiPKiS_PbS2_S_S_S_S_iii_param_8,
	.param .u32 _Z18swap_in_out_kernelPiPKiS_PbS2_S_S_S_S_iii_param_9,
	.param .u32 _Z18swap_in_out_kernelPiPKiS_PbS2_S_S_S_S_iii_param_10,
	.param .u32 _Z18swap_in_out_kernelPiPKiS_PbS2_S_S_S_S_iii_param_11
)
{
	.reg .pred 	%p<37>;
	.reg .b16 	%rs<10>;
	.reg .b32 	%r<136>;
	.reg .b64 	%rd<74>;

	ld.param.u64 	%rd11, [_Z18swap_in_out_kernelPiPKiS_PbS2_S_S_S_S_iii_param_0];
	ld.param.u64 	%rd12, [_Z18swap_in_out_kernelPiPKiS_PbS2_S_S_S_S_iii_param_2];
	ld.param.u64 	%rd13, [_Z18swap_in_out_kernelPiPKiS_PbS2_S_S_S_S_iii_param_3];
	ld.param.u64 	%rd14, [_Z18swap_in_out_kernelPiPKiS_PbS2_S_S_S_S_iii_param_4];
	ld.param.u64 	%rd15, [_Z18swap_in_out_kernelPiPKiS_PbS2_S_S_S_S_iii_param_5];
	ld.param.u64 	%rd16, [_Z18swap_in_out_kernelPiPKiS_PbS2_S_S_S_S_iii_param_6];
	ld.param.u64 	%rd17, [_Z18swap_in_out_kernelPiPKiS_PbS2_S_S_S_S_iii_param_7];
	ld.param.u64 	%rd18, [_Z18swap_in_out_kernelPiPKiS_PbS2_S_S_S_S_iii_param_8];
	ld.param.u32 	%r51, [_Z18swap_in_out_kernelPiPKiS_PbS2_S_S_S_S_iii_param_9];
	ld.param.u32 	%r53, [_Z18swap_in_out_kernelPiPKiS_PbS2_S_S_S_S_iii_param_11];
	cvta.to.global.u64 	%rd19, %rd12;
	cvta.to.global.u64 	%rd20, %rd14;
	cvta.to.global.u64 	%rd21, %rd13;
	cvta.to.global.u64 	%rd1, %rd16;
	cvta.to.global.u64 	%rd2, %rd15;
	cvta.to.global.u64 	%rd3, %rd11;
	cvta.to.global.u64 	%rd4, %rd18;
	cvta.to.global.u64 	%rd5, %rd17;
	mov.u32 	%r1, %ntid.x;
	mov.u32 	%r2, %ctaid.x;
	mov.u32 	%r133, %tid.x;
	shl.b32 	%r54, %r51, 2;
	mov.u32 	%r55, s_mem;
	add.s32 	%r4, %r55, %r54;
	shl.b32 	%r56, %r51, 3;
	add.s32 	%r5, %r55, %r56;
	add.s32 	%r6, %r4, %r54;
	mul.lo.s32 	%r57, %r53, %r2;
	cvt.s64.s32 	%rd22, %r57;
	add.s64 	%rd6, %rd21, %rd22;
	add.s64 	%rd7, %rd20, %rd22;
	mul.wide.s32 	%rd23, %r57, 4;
	add.s64 	%rd8, %rd19, %rd23;
	setp.ne.s32 	%p4, %r133, 0;
	@%p4 bra 	$L__BB0_2;
	mov.b32 	%r58, 0;
	st.shared.v2.u32 	[%r6], {%r58, %r58};
$L__BB0_2:
	ld.param.u32 	%r116, [_Z18swap_in_out_kernelPiPKiS_PbS2_S_S_S_S_iii_param_10];
	setp.lt.s32 	%p5, %r116, 1;
	@%p5 bra 	$L__BB0_7;
	mov.b32 	%r124, 0;
	mov.u32 	%r125, %r124;
$L__BB0_4:
	ld.param.u32 	%r117, [_Z18swap_in_out_kernelPiPKiS_PbS2_S_S_S_S_iii_param_10];
	add.s32 	%r9, %r124, %r133;
	setp.ge.s32 	%p6, %r9, %r117;
	@%p6 bra 	$L__BB0_6;
	cvt.u64.u32 	%rd24, %r9;
	add.s64 	%rd25, %rd6, %rd24;
	mov.b16 	%rs5, 0;
	st.global.u8 	[%rd25], %rs5;
	add.s64 	%rd26, %rd7, %rd24;
	st.global.u8 	[%rd26], %rs5;
$L__BB0_6:
	ld.param.u32 	%r118, [_Z18swap_in_out_kernelPiPKiS_PbS2_S_S_S_S_iii_param_10];
	add.s32 	%r10, %r125, 1;
	mad.lo.s32 	%r124, %r1, %r125, %r1;
	setp.lt.s32 	%p7, %r124, %r118;
	mov.u32 	%r125, %r10;
	@%p7 bra 	$L__BB0_4;
$L__BB0_7:
	bar.sync 	0;
	setp.lt.s32 	%p8, %r51, 1;
	@%p8 bra 	$L__BB0_15;
	ld.param.u64 	%rd73, [_Z18swap_in_out_kernelPiPKiS_PbS2_S_S_S_S_iii_param_1];
	mul.lo.s32 	%r12, %r51, %r2;
	cvta.to.global.u64 	%rd9, %rd73;
	mov.b32 	%r126, 0;
	mov.u32 	%r127, %r126;
$L__BB0_9:
	mov.u32 	%r14, %r127;
	add.s32 	%r15, %r126, %r133;
	setp.ge.s32 	%p9, %r15, %r51;
	@%p9 bra 	$L__BB0_14;
	ld.param.u32 	%r119, [_Z18swap_in_out_kernelPiPKiS_PbS2_S_S_S_S_iii_param_10];
	add.s32 	%r16, %r15, %r12;
	mul.wide.s32 	%rd27, %r16, 4;
	add.s64 	%rd28, %rd3, %rd27;
	ld.global.u32 	%r17, [%rd28];
	setp.ge.s32 	%p10, %r17, %r119;
	@%p10 bra 	$L__BB0_12;
	cvt.s64.s32 	%rd29, %r17;
	add.s64 	%rd30, %rd6, %rd29;
	mov.b16 	%rs6, 1;
	st.global.u8 	[%rd30], %rs6;
	mul.wide.s32 	%rd31, %r17, 4;
	add.s64 	%rd32, %rd8, %rd31;
	st.global.u32 	[%rd32], %r15;
$L__BB0_12:
	ld.param.u32 	%r120, [_Z18swap_in_out_kernelPiPKiS_PbS2_S_S_S_S_iii_param_10];
	mul.wide.s32 	%rd33, %r16, 4;
	add.s64 	%rd34, %rd9, %rd33;
	ld.global.u32 	%r18, [%rd34];
	setp.ge.s32 	%p11, %r18, %r120;
	@%p11 bra 	$L__BB0_14;
	cvt.s64.s32 	%rd35, %r18;
	add.s64 	%rd36, %rd7, %rd35;
	mov.b16 	%rs7, 1;
	st.global.u8 	[%rd36], %rs7;
$L__BB0_14:
	add.s32 	%r127, %r14, 1;
	mad.lo.s32 	%r126, %r1, %r14, %r1;
	setp.lt.s32 	%p12, %r126, %r51;
	@%p12 bra 	$L__BB0_9;
$L__BB0_15:
	ld.param.u32 	%r121, [_Z18swap_in_out_kernelPiPKiS_PbS2_S_S_S_S_iii_param_10];
	setp.lt.s32 	%p13, %r121, 1;
	bar.sync 	0;
	@%p13 bra 	$L__BB0_28;
	mov.b32 	%r128, 0;
	mov.u32 	%r64, s_mem;
	mov.u32 	%r129, %r128;
$L__BB0_17:
	mov.u32 	%r22, %r129;
	ld.param.u32 	%r122, [_Z18swap_in_out_kernelPiPKiS_PbS2_S_S_S_S_iii_param_10];
	add.s32 	%r23, %r128, %r133;
	setp.ge.s32 	%p14, %r23, %r122;
	@%p14 bra 	$L__BB0_27;
	cvt.u64.u32 	%rd37, %r23;
	add.s64 	%rd38, %rd6, %rd37;
	ld.global.u8 	%rs1, [%rd38];
	setp.ne.s16 	%p15, %rs1, 0;
	@%p15 bra 	$L__BB0_20;
	cvt.u64.u32 	%rd41, %r23;
	add.s64 	%rd42, %rd7, %rd41;
	ld.global.u8 	%rs9, [%rd42];
	mov.pred 	%p36, 0;
	bra.uni 	$L__BB0_21;
$L__BB0_20:
	cvt.u64.u32 	%rd39, %r23;
	add.s64 	%rd40, %rd7, %rd39;
	ld.global.u8 	%rs9, [%rd40];
	setp.eq.s16 	%p36, %rs9, 0;
$L__BB0_21:
	setp.eq.s16 	%p17, %rs1, 0;
	setp.ne.s16 	%p18, %rs9, 0;
	and.pred  	%p3, %p18, %p17;
	not.pred 	%p19, %p36;
	@%p19 bra 	$L__BB0_24;
	atom.shared.add.u32 	%r24, [%r5], 1;
	setp.ge.s32 	%p20, %r24, %r51;
	@%p20 bra 	$L__BB0_24;
	mul.wide.u32 	%rd43, %r23, 4;
	add.s64 	%rd44, %rd8, %rd43;
	ld.global.u32 	%r62, [%rd44];
	shl.b32 	%r63, %r24, 2;
	add.s32 	%r65, %r64, %r63;
	st.shared.u32 	[%r65], %r62;
$L__BB0_24:
	not.pred 	%p21, %p3;
	@%p21 bra 	$L__BB0_27;
	atom.shared.add.u32 	%r25, [%r5+4], 1;
	setp.ge.s32 	%p22, %r25, %r51;
	@%p22 bra 	$L__BB0_27;
	shl.b32 	%r66, %r25, 2;
	add.s32 	%r67, %r4, %r66;
	st.shared.u32 	[%r67], %r23;
$L__BB0_27:
	ld.param.u32 	%r123, [_Z18swap_in_out_kernelPiPKiS_PbS2_S_S_S_S_iii_param_10];
	add.s32 	%r129, %r22, 1;
	mad.lo.s32 	%r128, %r1, %r22, %r1;
	setp.lt.s32 	%p23, %r128, %r123;
	@%p23 bra 	$L__BB0_17;
$L__BB0_28:
	setp.ne.s32 	%p24, %r133, 0;
	bar.sync 	0;
	ld.shared.u32 	%r28, [%r6];
	@%p24 bra 	$L__BB0_30;
	mul.wide.u32 	%rd45, %r2, 4;
	add.s64 	%rd46, %rd5, %rd45;
	st.global.u32 	[%rd46], %r28;
	ld.shared.u32 	%r68, [%r6+4];
	add.s64 	%rd47, %rd4, %rd45;
	st.global.u32 	[%rd47], %r68;
$L__BB0_30:
	setp.ge.s32 	%p25, %r133, %r28;
	@%p25 bra 	$L__BB0_47;
	mul.lo.s32 	%r29, %r51, %r2;
	add.s32 	%r69, %r133, %r1;
	max.s32 	%r70, %r28, %r69;
	setp.lt.s32 	%p26, %r69, %r28;
	selp.u32 	%r71, 1, 0, %p26;
	add.s32 	%r72, %r69, %r71;
	sub.s32 	%r73, %r70, %r72;
	div.u32 	%r74, %r73, %r1;
	add.s32 	%r30, %r74, %r71;
	and.b32  	%r75, %r30, 3;
	setp.eq.s32 	%p27, %r75, 3;
	mov.u32 	%r135, %r133;
	@%p27 bra 	$L__BB0_36;
	add.s32 	%r76, %r30, 1;
	and.b32  	%r77, %r76, 3;
	add.s32 	%r132, %r133, %r29;
	shl.b32 	%r32, %r51, 2;
	shl.b32 	%r78, %r133, 2;
	mov.u32 	%r79, s_mem;
	add.s32 	%r131, %r79, %r78;
	shl.b32 	%r34, %r1, 2;
	neg.s32 	%r130, %r77;
	mad.lo.s32 	%r135, %r1, %r77, %r133;
$L__BB0_33:
	.pragma "nounroll";
	setp.ge.s32 	%p28, %r133, %r51;
	@%p28 bra 	$L__BB0_35;
	mul.wide.s32 	%rd48, %r132, 4;
	ld.shared.u32 	%r80, [%r131];
	add.s32 	%r81, %r131, %r32;
	ld.shared.u32 	%r82, [%r81];
	add.s32 	%r83, %r80, %r29;
	mul.wide.s32 	%rd49, %r83, 4;
	add.s64 	%rd50, %rd3, %rd49;
	st.global.u32 	[%rd50], %r82;
	add.s64 	%rd51, %rd2, %rd48;
	st.global.u32 	[%rd51], %r80;
	add.s64 	%rd52, %rd1, %rd48;
	st.global.u32 	[%rd52], %r82;
$L__BB0_35:
	add.s32 	%r133, %r133, %r1;
	add.s32 	%r132, %r132, %r1;
	add.s32 	%r131, %r131, %r34;
	add.s32 	%r130, %r130, 1;
	setp.ne.s32 	%p29, %r130, 0;
	@%p29 bra 	$L__BB0_33;
$L__BB0_36:
	setp.lt.u32 	%p30, %r30, 3;
	@%p30 bra 	$L__BB0_47;
	mov.u32 	%r85, s_mem;
$L__BB0_38:
	setp.ge.s32 	%p31, %r135, %r51;
	@%p31 bra 	$L__BB0_40;
	shl.b32 	%r84, %r135, 2;
	add.s32 	%r86, %r85, %r84;
	ld.shared.u32 	%r87, [%r86];
	add.s32 	%r88, %r4, %r84;
	ld.shared.u32 	%r89, [%r88];
	add.s32 	%r90, %r87, %r29;
	mul.wide.s32 	%rd53, %r90, 4;
	add.s64 	%rd54, %rd3, %rd53;
	st.global.u32 	[%rd54], %r89;
	add.s32 	%r91, %r135, %r29;
	mul.wide.s32 	%rd55, %r91, 4;
	add.s64 	%rd56, %rd2, %rd55;
	st.global.u32 	[%rd56], %r87;
	add.s64 	%rd57, %rd1, %rd55;
	st.global.u32 	[%rd57], %r89;
$L__BB0_40:
	add.s32 	%r47, %r135, %r1;
	setp.ge.s32 	%p32, %r47, %r51;
	@%p32 bra 	$L__BB0_42;
	shl.b32 	%r92, %r47, 2;
	add.s32 	%r94, %r85, %r92;
	ld.shared.u32 	%r95, [%r94];
	add.s32 	%r96, %r4, %r92;
	ld.shared.u32 	%r97, [%r96];
	add.s32 	%r98, %r95, %r29;
	mul.wide.s32 	%rd58, %r98, 4;
	add.s64 	%rd59, %rd3, %rd58;
	st.global.u32 	[%rd59], %r97;
	add.s32 	%r99, %r47, %r29;
	mul.wide.s32 	%rd60, %r99, 4;
	add.s64 	%rd61, %rd2, %rd60;
	st.global.u32 	[%rd61], %r95;
	add.s64 	%rd62, %rd1, %rd60;
	st.global.u32 	[%rd62], %r97;
$L__BB0_42:
	add.s32 	%r48, %r47, %r1;
	setp.ge.s32 	%p33, %r48, %r51;
	@%p33 bra 	$L__BB0_44;
	shl.b32 	%r100, %r48, 2;
	add.s32 	%r102, %r85, %r100;
	ld.shared.u32 	%r103, [%r102];
	add.s32 	%r104, %r4, %r100;
	ld.shared.u32 	%r105, [%r104];
	add.s32 	%r106, %r103, %r29;
	mul.wide.s32 	%rd63, %r106, 4;
	add.s64 	%rd64, %rd3, %rd63;
	st.global.u32 	[%rd64], %r105;
	add.s32 	%r107, %r48, %r29;
	mul.wide.s32 	%rd65, %r107, 4;
	add.s64 	%rd66, %rd2, %rd65;
	st.global.u32 	[%rd66], %r103;
	add.s64 	%rd67, %rd1, %rd65;
	st.global.u32 	[%rd67], %r105;
$L__BB0_44:
	add.s32 	%r49, %r48, %r1;
	setp.ge.s32 	%p34, %r49, %r51;
	@%p34 bra 	$L__BB0_46;
	shl.b32 	%r108, %r49, 2;
	add.s32 	%r110, %r85, %r108;
	ld.shared.u32 	%r111, [%r110];
	add.s32 	%r112, %r4, %r108;
	ld.shared.u32 	%r113, [%r112];
	add.s32 	%r114, %r111, %r29;
	mul.wide.s32 	%rd68, %r114, 4;
	add.s64 	%rd69, %rd3, %rd68;
	st.global.u32 	[%rd69], %r113;
	add.s32 	%r115, %r49, %r29;
	mul.wide.s32 	%rd70, %r115, 4;
	add.s64 	%rd71, %rd2, %rd70;
	st.global.u32 	[%rd71], %r111;
	add.s64 	%rd72, %rd1, %rd70;
	st.global.u32 	[%rd72], %r113;
$L__BB0_46:
	add.s32 	%r135, %r49, %r1;
	setp.lt.s32 	%p35, %r135, %r28;
	@%p35 bra 	$L__BB0_38;
$L__BB0_47:
	ret;

}


// ===== COMPILED SASS (sm_100) =====

	.target	sm_100

	.elftype	@"ET_EXEC"


//--------------------- .note.nv.tkinfo           --------------------------
	.section	.note.nv.tkinfo,"",@"SHT_NOTE"
	.sectionflags	@"SHF_NOTE_NV_TKINFO"
	.tkinfo
        /*0018*/ 	.word	0x00000002
        /*0030*/ 	.string	""
        /*0030*/ 	.string	"ptxas"
        /*0030*/ 	.string	"Cuda compilation tools, release 13.0, V13.0.88"
        /*0030*/ 	.string	"Build cuda_13.0.r13.0/compiler.36424714_0"
        /*0030*/ 	.string	"-arch sm_100 -m 64 "



//--------------------- .note.nv.cuinfo           --------------------------
	.section	.note.nv.cuinfo,"",@"SHT_NOTE"
	.sectionflags	@"SHF_NOTE_NV_CUINFO"
        /*0018*/ 	.short	0x0002
        /*001a*/ 	.short	0x0064
        /*001c*/ 	.short	0x0082
	.zero		2


//--------------------- .nv.info                  --------------------------
	.section	.nv.info,"",@"SHT_CUDA_INFO"
	.align	4


	//----- nvinfo : EIATTR_REGCOUNT
	.align		4
        /*0000*/ 	.byte	0x04, 0x2f
        /*0002*/ 	.short	(.L_1 - .L_0)
	.align		4
.L_0:
        /*0004*/ 	.word	index@(_Z18swap_in_out_kernelPiPKiS_PbS2_S_S_S_S_iii)
        /*0008*/ 	.word	0x0000001c


	//----- nvinfo : EIATTR_FRAME_SIZE
	.align		4
.L_1:
        /*000c*/ 	.byte	0x04, 0x11
        /*000e*/ 	.short	(.L_3 - .L_2)
	.align		4
.L_2:
        /*0010*/ 	.word	index@(_Z18swap_in_out_kernelPiPKiS_PbS2_S_S_S_S_iii)
        /*0014*/ 	.word	0x00000000


	//----- nvinfo : EIATTR_MIN_STACK_SIZE
	.align		4
.L_3:
        /*0018*/ 	.byte	0x04, 0x12
        /*001a*/ 	.short	(.L_5 - .L_4)
	.align		4
.L_4:
        /*001c*/ 	.word	index@(_Z18swap_in_out_kernelPiPKiS_PbS2_S_S_S_S_iii)
        /*0020*/ 	.word	0x00000000
.L_5:


//--------------------- .nv.compat                --------------------------
	.section	.nv.compat,"",@"SHT_CUDA_COMPAT_INFO"
	.align	4
        /*0000*/ 	.byte	0x02, 0x09, 0x00, 0x00, 0x02, 0x02, 0x01, 0x00, 0x02, 0x05, 0x05, 0x00, 0x03, 0x07, 0x01, 0x01
        /*0010*/ 	.byte	0x02, 0x03, 0x00, 0x00, 0x02, 0x06, 0x01, 0x00, 0x04, 0x0b, 0x08, 0x00, 0x09, 0x00, 0x00, 0x00
        /*0020*/ 	.byte	0x00, 0x00, 0x00, 0x00


//--------------------- .nv.info._Z18swap_in_out_kernelPiPKiS_PbS2_S_S_S_S_iii --------------------------
	.section	.nv.info._Z18swap_in_out_kernelPiPKiS_PbS2_S_S_S_S_iii,"",@"SHT_CUDA_INFO"
	.sectionflags	@""
	.align	4


	//----- nvinfo : EIATTR_CUDA_API_VERSION
	.align		4
        /*0000*/ 	.byte	0x04, 0x37
        /*0002*/ 	.short	(.L_7 - .L_6)
.L_6:
        /*0004*/ 	.word	0x00000082


	//----- nvinfo : EIATTR_KPARAM_INFO
	.align		4
.L_7:
        /*0008*/ 	.byte	0x04, 0x17
        /*000a*/ 	.short	(.L_9 - .L_8)
.L_8:
        /*000c*/ 	.word	0x00000000
        /*0010*/ 	.short	0x000b
        /*0012*/ 	.short	0x0050
        /*0014*/ 	.byte	0x00, 0xf0, 0x11, 0x00


	//----- nvinfo : EIATTR_KPARAM_INFO
	.align		4
.L_9:
        /*0018*/ 	.byte	0x04, 0x17
        /*001a*/ 	.short	(.L_11 - .L_10)
.L_10:
        /*001c*/ 	.word	0x00000000
        /*0020*/ 	.short	0x000a
        /*0022*/ 	.short	0x004c
        /*0024*/ 	.byte	0x00, 0xf0, 0x11, 0x00


	//----- nvinfo : EIATTR_KPARAM_INFO
	.align		4
.L_11:
        /*0028*/ 	.byte	0x04, 0x17
        /*002a*/ 	.short	(.L_13 - .L_12)
.L_12:
        /*002c*/ 	.word	0x00000000
        /*0030*/ 	.short	0x0009
        /*0032*/ 	.short	0x0048
        /*0034*/ 	.byte	0x00, 0xf0, 0x11, 0x00


	//----- nvinfo : EIATTR_KPARAM_INFO
	.align		4
.L_13:
        /*0038*/ 	.byte	0x04, 0x17
        /*003a*/ 	.short	(.L_15 - .L_14)
.L_14:
        /*003c*/ 	.word	0x00000000
        /*0040*/ 	.short	0x0008
        /*0042*/ 	.short	0x0040
        /*0044*/ 	.byte	0x00, 0xf5, 0x21, 0x00


	//----- nvinfo : EIATTR_KPARAM_INFO
	.align		4
.L_15:
        /*0048*/ 	.byte	0x04, 0x17
        /*004a*/ 	.short	(.L_17 - .L_16)
.L_16:
        /*004c*/ 	.word	0x00000000
        /*0050*/ 	.short	0x0007
        /*0052*/ 	.short	0x0038
        /*0054*/ 	.byte	0x00, 0xf5, 0x21, 0x00


	//----- nvinfo : EIATTR_KPARAM_INFO
	.align		4
.L_17:
        /*0058*/ 	.byte	0x04, 0x17
        /*005a*/ 	.short	(.L_19 - .L_18)
.L_18:
        /*005c*/ 	.word	0x00000000
        /*0060*/ 	.short	0x0006
        /*0062*/ 	.short	0x0030
        /*0064*/ 	.byte	0x00, 0xf5, 0x21, 0x00


	//----- nvinfo : EIATTR_KPARAM_INFO
	.align		4
.L_19:
        /*0068*/ 	.byte	0x04, 0x17
        /*006a*/ 	.short	(.L_21 - .L_20)
.L_20:
        /*006c*/ 	.word	0x00000000
        /*0070*/ 	.short	0x0005
        /*0072*/ 	.short	0x0028
        /*0074*/ 	.byte	0x00, 0xf5, 0x21, 0x00


	//----- nvinfo : EIATTR_KPARAM_INFO
	.align		4
.L_21:
        /*0078*/ 	.byte	0x04, 0x17
        /*007a*/ 	.short	(.L_23 - .L_22)
.L_22:
        /*007c*/ 	.word	0x00000000
        /*0080*/ 	.short	0x0004
        /*0082*/ 	.short	0x0020
        /*0084*/ 	.byte	0x00, 0xf5, 0x21, 0x00


	//----- nvinfo : EIATTR_KPARAM_INFO
	.align		4
.L_23:
        /*0088*/ 	.byte	0x04, 0x17
        /*008a*/ 	.short	(.L_25 - .L_24)
.L_24:
        /*008c*/ 	.word	0x00000000
        /*0090*/ 	.short	0x0003
        /*0092*/ 	.short	0x0018
        /*0094*/ 	.byte	0x00, 0xf5, 0x21, 0x00


	//----- nvinfo : EIATTR_KPARAM_INFO
	.align		4
.L_25:
        /*0098*/ 	.byte	0x04, 0x17
        /*009a*/ 	.short	(.L_27 - .L_26)
.L_26:
        /*009c*/ 	.word	0x00000000
        /*00a0*/ 	.short	0x0002
        /*00a2*/ 	.short	0x0010
        /*00a4*/ 	.byte	0x00, 0xf5, 0x21, 0x00


	//----- nvinfo : EIATTR_KPARAM_INFO
	.align		4
.L_27:
        /*00a8*/ 	.byte	0x04, 0x17
        /*00aa*/ 	.short	(.L_29 - .L_28)
.L_28:
        /*00ac*/ 	.word	0x00000000
        /*00b0*/ 	.short	0x0001
        /*00b2*/ 	.short	0x0008
        /*00b4*/ 	.byte	0x00, 0xf5, 0x21, 0x00


	//----- nvinfo : EIATTR_KPARAM_INFO
	.align		4
.L_29:
        /*00b8*/ 	.byte	0x04, 0x17
        /*00ba*/ 	.short	(.L_31 - .L_30)
.L_30:
        /*00bc*/ 	.word	0x00000000
        /*00c0*/ 	.short	0x0000
        /*00c2*/ 	.short	0x0000
        /*00c4*/ 	.byte	0x00, 0xf5, 0x21, 0x00


	//----- nvinfo : EIATTR_SPARSE_MMA_MASK
	.align		4
.L_31:
        /*00c8*/ 	.byte	0x03, 0x50
        /*00ca*/ 	.short	0x0000


	//----- nvinfo : EIATTR_MAXREG_COUNT
	.align		4
        /*00cc*/ 	.byte	0x03, 0x1b
        /*00ce*/ 	.short	0x00ff


	//----- nvinfo : EIATTR_NUM_BARRIERS
	.align		4
        /*00d0*/ 	.byte	0x02, 0x4c
        /*00d2*/ 	.byte	0x01
	.zero		1


	//----- nvinfo : EIATTR_MERCURY_ISA_VERSION
	.align		4
        /*00d4*/ 	.byte	0x03, 0x5f
        /*00d6*/ 	.short	0x0101


	//----- nvinfo : EIATTR_INT_WARP_WIDE_INSTR_OFFSETS
	.align		4
        /*00d8*/ 	.byte	0x04, 0x31
        /*00da*/ 	.short	(.L_33 - .L_32)


	//   ....[0]....
.L_32:
        /*00dc*/ 	.word	0x000006e0


	//   ....[1]....
        /*00e0*/ 	.word	0x00000760


	//   ....[2]....
        /*00e4*/ 	.word	0x00000810


	//   ....[3]....
        /*00e8*/ 	.word	0x00000890


	//----- nvinfo : EIATTR_VRC_CTA_INIT_COUNT
	.align		4
.L_33:
        /*00ec*/ 	.byte	0x02, 0x4a
	.zero		1
	.zero		1


	//----- nvinfo : EIATTR_EXIT_INSTR_OFFSETS
	.align		4
        /*00f0*/ 	.byte	0x04, 0x1c
        /*00f2*/ 	.short	(.L_35 - .L_34)


	//   ....[0]....
.L_34:
        /*00f4*/ 	.word	0x000009e0


	//   ....[1]....
        /*00f8*/ 	.word	0x00000e00


	//   ....[2]....
        /*00fc*/ 	.word	0x000012e0


	//----- nvinfo : EIATTR_CRS_STACK_SIZE
	.align		4
.L_35:
        /*0100*/ 	.byte	0x04, 0x1e
        /*0102*/ 	.short	(.L_37 - .L_36)
.L_36:
        /*0104*/ 	.word	0x00000000


	//----- nvinfo : EIATTR_CBANK_PARAM_SIZE
	.align		4
.L_37:
        /*0108*/ 	.byte	0x03, 0x19
        /*010a*/ 	.short	0x0054


	//----- nvinfo : EIATTR_PARAM_CBANK
	.align		4
        /*010c*/ 	.byte	0x04, 0x0a
        /*010e*/ 	.short	(.L_39 - .L_38)
	.align		4
.L_38:
        /*0110*/ 	.word	index@(.nv.constant0._Z18swap_in_out_kernelPiPKiS_PbS2_S_S_S_S_iii)
        /*0114*/ 	.short	0x0380
        /*0116*/ 	.short	0x0054


	//----- nvinfo : EIATTR_SW_WAR
	.align		4
.L_39:
        /*0118*/ 	.byte	0x04, 0x36
        /*011a*/ 	.short	(.L_41 - .L_40)
.L_40:
        /*011c*/ 	.word	0x00000008
.L_41:


//--------------------- .nv.callgraph             --------------------------
	.section	.nv.callgraph,"",@"SHT_CUDA_CALLGRAPH"
	.align	4
	.sectionentsize	8
	.align		4
        /*0000*/ 	.word	0x00000000
	.align		4
        /*0004*/ 	.word	0xffffffff
	.align		4
        /*0008*/ 	.word	0x00000000
	.align		4
        /*000c*/ 	.word	0xfffffffe
	.align		4
        /*0010*/ 	.word	0x00000000
	.align		4
        /*0014*/ 	.word	0xfffffffd
	.align		4
        /*0018*/ 	.word	0x00000000
	.align		4
        /*001c*/ 	.word	0xfffffffc


//--------------------- .text._Z18swap_in_out_kernelPiPKiS_PbS2_S_S_S_S_iii --------------------------
	.section	.text._Z18swap_in_out_kernelPiPKiS_PbS2_S_S_S_S_iii,"ax",@progbits
	.align	128
        .global         _Z18swap_in_out_kernelPiPKiS_PbS2_S_S_S_S_iii
        .type           _Z18swap_in_out_kernelPiPKiS_PbS2_S_S_S_S_iii,@function
        .size           _Z18swap_in_out_kernelPiPKiS_PbS2_S_S_S_S_iii,(.L_x_27 - _Z18swap_in_out_kernelPiPKiS_PbS2_S_S_S_S_iii)
        .other          _Z18swap_in_out_kernelPiPKiS_PbS2_S_S_S_S_iii,@"STO_CUDA_ENTRY STV_DEFAULT"
_Z18swap_in_out_kernelPiPKiS_PbS2_S_S_S_S_iii:
.text._Z18swap_in_out_kernelPiPKiS_PbS2_S_S_S_S_iii:
[----:B------:R-:W-:Y:S08]  /*0000*/  LDC R1, c[0x0][0x37c] ;  /* 0x0000df00ff017b82 */ /* 0x000ff00000000800 */
[----:B------:R-:W0:Y:S01]  /*0010*/  S2UR UR5, SR_CgaCtaId ;  /* 0x00000000000579c3 */ /* 0x000e220000008800 */
[----:B------:R-:W1:Y:S01]  /*0020*/  S2R R3, SR_TID.X ;  /* 0x0000000000037919 */ /* 0x000e620000002100 */
[----:B------:R-:W2:Y:S01]  /*0030*/  LDCU UR6, c[0x0][0x3c8] ;  /* 0x00007900ff0677ac */ /* 0x000ea20008000800 */
[----:B------:R-:W3:Y:S01]  /*0040*/  S2R R2, SR_CTAID.X ;  /* 0x0000000000027919 */ /* 0x000ee20000002500 */
[----:B------:R-:W-:Y:S01]  /*0050*/  UMOV UR4, 0x400 ;  /* 0x0000040000047882 */ /* 0x000fe20000000000 */
[----:B------:R-:W4:Y:S03]  /*0060*/  LDCU UR9, c[0x0][0x3cc] ;  /* 0x00007980ff0977ac */ /* 0x000f260008000800 */
[----:B------:R-:W3:Y:S01]  /*0070*/  LDC.64 R4, c[0x0][0x390] ;  /* 0x0000e400ff047b82 */ /* 0x000ee20000000a00 */
[----:B------:R-:W5:Y:S01]  /*0080*/  LDCU.64 UR10, c[0x0][0x398] ;  /* 0x00007300ff0a77ac */ /* 0x000f620008000a00 */
[----:B------:R-:W5:Y:S06]  /*0090*/  LDCU.64 UR12, c[0x0][0x3a0] ;  /* 0x00007400ff0c77ac */ /* 0x000f6c0008000a00 */
[----:B------:R-:W5:Y:S01]  /*00a0*/  LDC R0, c[0x0][0x360] ;  /* 0x0000d800ff007b82 */ /* 0x000f620000000800 */
[----:B------:R-:W3:Y:S01]  /*00b0*/  LDCU UR14, c[0x0][0x3c8] ;  /* 0x00007900ff0e77ac */ /* 0x000ee20008000800 */
[----:B0-----:R-:W-:Y:S01]  /*00c0*/  ULEA UR4, UR5, UR4, 0x18 ;  /* 0x0000000405047291 */ /* 0x001fe2000f8ec0ff */
[----:B------:R-:W3:Y:S03]  /*00d0*/  LDCU UR5, c[0x0][0x3d0] ;  /* 0x00007a00ff0577ac */ /* 0x000ee60008000800 */
[----:B--2---:R-:W-:-:S02]  /*00e0*/  ULEA UR7, UR6, UR4, 0x2 ;  /* 0x0000000406077291 */ /* 0x004fc4000f8e10ff */
[----:B----4-:R-:W-:Y:S01]  /*00f0*/  UISETP.GE.AND UP0, UPT, UR9, 0x1, UPT ;  /* 0x000000010900788c */ /* 0x010fe2000bf06270 */
[----:B-1----:R-:W-:Y:S01]  /*0100*/  ISETP.NE.AND P0, PT, R3, RZ, PT ;  /* 0x000000ff0300720c */ /* 0x002fe20003f05270 */
[----:B------:R-:W-:Y:S01]  /*0110*/  ULEA UR8, UR6, UR7, 0x2 ;  /* 0x0000000706087291 */ /* 0x000fe2000f8e10ff */
[----:B---3--:R-:W-:-:S11]  /*0120*/  IMAD R11, R2, UR5, RZ ;  /* 0x00000005020b7c24 */ /* 0x008fd6000f8e02ff */
[----:B------:R-:W-:Y:S01]  /*0130*/  @!P0 STS.64 [UR8], RZ ;  /* 0x000000ffff008988 */ /* 0x000fe20008000a08 */
[----:B------:R-:W-:Y:S02]  /*0140*/  SHF.R.S32.HI R19, RZ, 0x1f, R11 ;  /* 0x0000001fff137819 */ /* 0x000fe4000001140b */
[C---:B-----5:R-:W-:Y:S02]  /*0150*/  IADD3 R16, P0, PT, R11.reuse, UR10, RZ ;  /* 0x0000000a0b107c10 */ /* 0x060fe4000ff1e0ff */
[----:B------:R-:W-:Y:S02]  /*0160*/  IADD3 R17, P1, PT, R11, UR12, RZ ;  /* 0x0000000c0b117c10 */ /* 0x000fe4000ff3e0ff */
[C---:B------:R-:W-:Y:S01]  /*0170*/  IADD3.X R18, PT, PT, R19.reuse, UR11, RZ, P0, !PT ;  /* 0x0000000b13127c10 */ /* 0x040fe200087fe4ff */
[----:B------:R-:W0:Y:S01]  /*0180*/  LDCU.64 UR10, c[0x0][0x358] ;  /* 0x00006b00ff0a77ac */ /* 0x000e220008000a00 */
[----:B------:R-:W-:Y:S01]  /*0190*/  IADD3.X R19, PT, PT, R19, UR13, RZ, P1, !PT ;  /* 0x0000000d13137c10 */ /* 0x000fe20008ffe4ff */
[----:B------:R-:W-:Y:S08]  /*01a0*/  BRA.U !UP0, `(.L_x_0) ;  /* 0x00000001083c7547 */ /* 0x000ff0000b800000 */
[----:B------:R-:W-:Y:S01]  /*01b0*/  IMAD.MOV.U32 R10, RZ, RZ, RZ ;  /* 0x000000ffff0a7224 */ /* 0x000fe200078e00ff */
[----:B------:R-:W1:Y:S01]  /*01c0*/  LDCU UR5, c[0x0][0x3cc] ;  /* 0x00007980ff0577ac */ /* 0x000e620008000800 */
[----:B------:R-:W-:-:S07]  /*01d0*/  IMAD.MOV.U32 R13, RZ, RZ, RZ ;  /* 0x000000ffff0d7224 */ /* 0x000fce00078e00ff */
.L_x_1:
[----:B------:R-:W-:Y:S02]  /*01e0*/  IMAD.IADD R8, R3, 0x1, R10 ;  /* 0x0000000103087824 */ /* 0x000fe400078e020a */
[----:B------:R-:W-:Y:S02]  /*01f0*/  IMAD R10, R0, R13, R0 ;  /* 0x0000000d000a7224 */ /* 0x000fe400078e0200 */
[----:B------:R-:W-:Y:S01]  /*0200*/  VIADD R13, R13, 0x1 ;  /* 0x000000010d0d7836 */ /* 0x000fe20000000000 */
[----:B-1----:R-:W-:-:S13]  /*0210*/  ISETP.GE.AND P0, PT, R8, UR5, PT ;  /* 0x0000000508007c0c */ /* 0x002fda000bf06270 */
[C---:B------:R-:W-:Y:S02]  /*0220*/  @!P0 IADD3 R6, P1, PT, R8.reuse, R16, RZ ;  /* 0x0000001008068210 */ /* 0x040fe40007f3e0ff */
[----:B------:R-:W-:-:S03]  /*0230*/  @!P0 IADD3 R8, P2, PT, R8, R17, RZ ;  /* 0x0000001108088210 */ /* 0x000fc60007f5e0ff */
[----:B------:R-:W-:Y:S02]  /*0240*/  @!P0 IMAD.X R7, RZ, RZ, R18, P1 ;  /* 0x000000ffff078224 */ /* 0x000fe400008e0612 */
[----:B------:R-:W-:-:S03]  /*0250*/  @!P0 IMAD.X R9, RZ, RZ, R19, P2 ;  /* 0x000000ffff098224 */ /* 0x000fc600010e0613 */
[----:B0-----:R2:W-:Y:S04]  /*0260*/  @!P0 STG.E.U8 desc[UR10][R6.64], RZ ;  /* 0x000000ff06008986 */ /* 0x0015e8000c10110a */
[----:B------:R2:W-:Y:S01]  /*0270*/  @!P0 STG.E.U8 desc[UR10][R8.64], RZ ;  /* 0x000000ff08008986 */ /* 0x0005e2000c10110a */
[----:B------:R-:W-:-:S13]  /*0280*/  ISETP.GE.AND P0, PT, R10, UR5, PT ;  /* 0x000000050a007c0c */ /* 0x000fda000bf06270 */
[----:B--2---:R-:W-:Y:S05]  /*0290*/  @!P0 BRA `(.L_x_1) ;  /* 0xfffffffc00d08947 */ /* 0x004fea000383ffff */
.L_x_0:
[----:B------:R-:W-:Y:S01]  /*02a0*/  BAR.SYNC.DEFER_BLOCKING 0x0 ;  /* 0x0000000000007b1d */ /* 0x000fe20000010000 */
[----:B------:R-:W-:Y:S01]  /*02b0*/  UISETP.GE.AND UP0, UPT, UR14, 0x1, UPT ;  /* 0x000000010e00788c */ /* 0x000fe2000bf06270 */
[----:B------:R-:W-:Y:S01]  /*02c0*/  IMAD.WIDE R4, R11, 0x4, R4 ;  /* 0x000000040b047825 */ /* 0x000fe200078e0204 */
[----:B------:R-:W-:-:S07]  /*02d0*/  ULEA UR4, UR6, UR4, 0x3 ;  /* 0x0000000406047291 */ /* 0x000fce000f8e18ff */
[----:B------:R-:W-:Y:S05]  /*02e0*/  BRA.U !UP0, `(.L_x_2) ;  /* 0x0000000108847547 */ /* 0x000fea000b800000 */
[----:B------:R-:W1:Y:S01]  /*02f0*/  LDC.64 R8, c[0x0][0x380] ;  /* 0x0000e000ff087b82 */ /* 0x000e620000000a00 */
[----:B------:R-:W-:Y:S01]  /*0300*/  CS2R R22, SRZ ;  /* 0x0000000000167805 */ /* 0x000fe2000001ff00 */
[----:B------:R-:W2:Y:S01]  /*0310*/  LDCU UR5, c[0x0][0x3c8] ;  /* 0x00007900ff0577ac */ /* 0x000ea20008000800 */
[----:B------:R-:W3:Y:S05]  /*0320*/  LDCU UR6, c[0x0][0x3cc] ;  /* 0x00007980ff0677ac */ /* 0x000eea0008000800 */
[----:B------:R-:W4:Y:S02]  /*0330*/  LDC.64 R6, c[0x0][0x388] ;  /* 0x0000e200ff067b82 */ /* 0x000f240000000a00 */
.L_x_5:
[----:B--2---:R-:W-:Y:S01]  /*0340*/  IMAD.IADD R25, R3, 0x1, R22 ;  /* 0x0000000103197824 */ /* 0x004fe200078e0216 */
[----:B------:R-:W-:Y:S01]  /*0350*/  BSSY.RECONVERGENT B0, `(.L_x_3) ;  /* 0x0000019000007945 */ /* 0x000fe20003800200 */
[----:B------:R-:W-:Y:S01]  /*0360*/  IMAD R22, R0, R23, R0 ;  /* 0x0000001700167224 */ /* 0x000fe200078e0200 */
[----:B------:R-:W-:Y:S02]  /*0370*/  IADD3 R23, PT, PT, R23, 0x1, RZ ;  /* 0x0000000117177810 */ /* 0x000fe40007ffe0ff */
[----:B--2---:R-:W-:Y:S02]  /*0380*/  ISETP.GE.AND P1, PT, R25, UR5, PT ;  /* 0x0000000519007c0c */ /* 0x004fe4000bf26270 */
[----:B------:R-:W-:-:S11]  /*0390*/  ISETP.GE.AND P0, PT, R22, UR5, PT ;  /* 0x0000000516007c0c */ /* 0x000fd6000bf06270 */
[----:B------:R-:W-:Y:S05]  /*03a0*/  @P1 BRA `(.L_x_4) ;  /* 0x00000000004c1947 */ /* 0x000fea0003800000 */
[----:B------:R-:W-:-:S04]  /*03b0*/  IMAD R15, R2, UR5, R25 ;  /* 0x00000005020f7c24 */ /* 0x000fc8000f8e0219 */
[----:B-1----:R-:W-:-:S05]  /*03c0*/  IMAD.WIDE R20, R15, 0x4, R8 ;  /* 0x000000040f147825 */ /* 0x002fca00078e0208 */
[----:B0-----:R-:W3:Y:S01]  /*03d0*/  LDG.E R13, desc[UR10][R20.64] ;  /* 0x0000000a140d7981 */ /* 0x001ee2000c1e1900 */
[----:B------:R-:W-:Y:S02]  /*03e0*/  IMAD.MOV.U32 R12, RZ, RZ, 0x1 ;  /* 0x00000001ff0c7424 */ /* 0x000fe400078e00ff */
[----:B----4-:R-:W-:Y:S01]  /*03f0*/  IMAD.WIDE R14, R15, 0x4, R6 ;  /* 0x000000040f0e7825 */ /* 0x010fe200078e0206 */
[----:B---3--:R-:W-:-:S13]  /*0400*/  ISETP.GE.AND P1, PT, R13, UR6, PT ;  /* 0x000000060d007c0c */ /* 0x008fda000bf26270 */
[C---:B------:R-:W-:Y:S02]  /*0410*/  @!P1 IADD3 R10, P2, PT, R13.reuse, R16, RZ ;  /* 0x000000100d0a9210 */ /* 0x040fe40007f5e0ff */
[----:B------:R-:W-:Y:S02]  /*0420*/  @!P1 PRMT R21, R12, 0x7610, R21 ;  /* 0x000076100c159816 */ /* 0x000fe40000000015 */
[C---:B------:R-:W-:Y:S01]  /*0430*/  @!P1 LEA.HI.X.SX32 R11, R13.reuse, R18, 0x1, P2 ;  /* 0x000000120d0b9211 */ /* 0x040fe200010f0eff */
[----:B------:R-:W-:-:S04]  /*0440*/  @!P1 IMAD.WIDE R12, R13, 0x4, R4 ;  /* 0x000000040d0c9825 */ /* 0x000fc800078e0204 */
[----:B------:R0:W-:Y:S04]  /*0450*/  @!P1 STG.E.U8 desc[UR10][R10.64], R21 ;  /* 0x000000150a009986 */ /* 0x0001e8000c10110a */
[----:B------:R2:W-:Y:S04]  /*0460*/  @!P1 STG.E desc[UR10][R12.64], R25 ;  /* 0x000000190c009986 */ /* 0x0005e8000c10190a */
[----:B------:R-:W3:Y:S01]  /*0470*/  LDG.E R14, desc[UR10][R14.64] ;  /* 0x0000000a0e0e7981 */ /* 0x000ee2000c1e1900 */
[----:B------:R-:W-:Y:S01]  /*0480*/  IMAD.MOV.U32 R24, RZ, RZ, 0x1 ;  /* 0x00000001ff187424 */ /* 0x000fe200078e00ff */
[----:B---3--:R-:W-:-:S13]  /*0490*/  ISETP.GE.AND P1, PT, R14, UR6, PT ;  /* 0x000000060e007c0c */ /* 0x008fda000bf26270 */
[----:B------:R-:W-:Y:S02]  /*04a0*/  @!P1 IADD3 R20, P2, PT, R14, R17, RZ ;  /* 0x000000110e149210 */ /* 0x000fe40007f5e0ff */
[----:B0-----:R-:W-:Y:S02]  /*04b0*/  @!P1 PRMT R11, R24, 0x7610, R11 ;  /* 0x00007610180b9816 */ /* 0x001fe4000000000b */
[----:B------:R-:W-:-:S05]  /*04c0*/  @!P1 LEA.HI.X.SX32 R21, R14, R19, 0x1, P2 ;  /* 0x000000130e159211 */ /* 0x000fca00010f0eff */
[----:B------:R2:W-:Y:S04]  /*04d0*/  @!P1 STG.E.U8 desc[UR10][R20.64], R11 ;  /* 0x0000000b14009986 */ /* 0x0005e8000c10110a */
.L_x_4:
[----:B0--3--:R-:W-:Y:S05]  /*04e0*/  BSYNC.RECONVERGENT B0 ;  /* 0x0000000000007941 */ /* 0x009fea0003800200 */
.L_x_3:
[----:B------:R-:W-:Y:S05]  /*04f0*/  @!P0 BRA `(.L_x_5) ;  /* 0xfffffffc00908947 */ /* 0x000fea000383ffff */
.L_x_2:
[----:B------:R-:W3:Y:S02]  /*0500*/  LDCU UR5, c[0x0][0x3cc] ;  /* 0x00007980ff0577ac */ /* 0x000ee40008000800 */
[----:B---3--:R-:W-:Y:S01]  /*0510*/  UISETP.GE.AND UP0, UPT, UR5, 0x1, UPT ;  /* 0x000000010500788c */ /* 0x008fe2000bf06270 */
[----:B------:R-:W-:Y:S08]  /*0520*/  BAR.SYNC.DEFER_BLOCKING 0x0 ;  /* 0x0000000000007b1d */ /* 0x000ff00000010000 */
[----:B------:R-:W-:Y:S05]  /*0530*/  BRA.U !UP0, `(.L_x_6) ;  /* 0x0000000108fc7547 */ /* 0x000fea000b800000 */
[----:B------:R-:W3:Y:S01]  /*0540*/  S2UR UR6, SR_CgaCtaId ;  /* 0x00000000000679c3 */ /* 0x000ee20000008800 */
[----:B----4-:R-:W-:Y:S01]  /*0550*/  CS2R R6, SRZ ;  /* 0x0000000000067805 */ /* 0x010fe2000001ff00 */
[----:B------:R-:W-:Y:S01]  /*0560*/  UMOV UR5, 0x400 ;  /* 0x0000040000057882 */ /* 0x000fe20000000000 */
[----:B------:R-:W4:Y:S01]  /*0570*/  LDCU UR12, c[0x0][0x3c8] ;  /* 0x00007900ff0c77ac */ /* 0x000f220008000800 */
[----:B------:R-:W0:Y:S02]  /*0580*/  LDCU UR9, c[0x0][0x3cc] ;  /* 0x00007980ff0977ac */ /* 0x000e240008000800 */
[----:B0--34-:R-:W-:-:S12]  /*0590*/  ULEA UR5, UR6, UR5, 0x18 ;  /* 0x0000000506057291 */ /* 0x019fd8000f8ec0ff */
.L_x_11:
[----:B-1----:R-:W-:Y:S01]  /*05a0*/  IMAD.IADD R9, R3, 0x1, R6 ;  /* 0x0000000103097824 */ /* 0x002fe200078e0206 */
[----:B------:R-:W-:Y:S04]  /*05b0*/  BSSY.RECONVERGENT B0, `(.L_x_7) ;  /* 0x0000033000007945 */ /* 0x000fe80003800200 */
[----:B------:R-:W-:-:S13]  /*05c0*/  ISETP.GE.AND P0, PT, R9, UR9, PT ;  /* 0x0000000909007c0c */ /* 0x000fda000bf06270 */
[----:B0-----:R-:W-:Y:S05]  /*05d0*/  @P0 BRA `(.L_x_8) ;  /* 0x0000000000c00947 */ /* 0x001fea0003800000 */
[----:B------:R-:W-:-:S05]  /*05e0*/  IADD3 R10, P0, PT, R9, R16, RZ ;  /* 0x00000010090a7210 */ /* 0x000fca0007f1e0ff */
[----:B--2---:R-:W-:Y:S01]  /*05f0*/  IMAD.X R11, RZ, RZ, R18, P0 ;  /* 0x000000ffff0b7224 */ /* 0x004fe200000e0612 */
[----:B------:R-:W-:-:S04]  /*0600*/  IADD3 R12, P0, PT, R9, R17, RZ ;  /* 0x00000011090c7210 */ /* 0x000fc80007f1e0ff */
[----:B------:R-:W2:Y:S01]  /*0610*/  LDG.E.U8 R10, desc[UR10][R10.64] ;  /* 0x0000000a0a0a7981 */ /* 0x000ea2000c1e1100 */
[----:B------:R-:W-:-:S05]  /*0620*/  IMAD.X R13, RZ, RZ, R19, P0 ;  /* 0x000000ffff0d7224 */ /* 0x000fca00000e0613 */
[----:B------:R-:W3:Y:S01]  /*0630*/  LDG.E.U8 R12, desc[UR10][R12.64] ;  /* 0x0000000a0c0c7981 */ /* 0x000ee2000c1e1100 */
[----:B------:R-:W-:Y:S01]  /*0640*/  BSSY.RECONVERGENT B1, `(.L_x_9) ;  /* 0x000001a000017945 */ /* 0x000fe20003800200 */
[C---:B--2---:R-:W-:Y:S02]  /*0650*/  ISETP.NE.AND P0, PT, R10.reuse, RZ, PT ;  /* 0x000000ff0a00720c */ /* 0x044fe40003f05270 */
[----:B------:R-:W-:-:S11]  /*0660*/  ISETP.NE.AND P1, PT, R10, RZ, PT ;  /* 0x000000ff0a00720c */ /* 0x000fd60003f25270 */
[----:B---3--:R-:W-:-:S04]  /*0670*/  @!P0 PRMT R6, R12, 0x7610, R6 ;  /* 0x000076100c068816 */ /* 0x008fc80000000006 */
[C---:B------:R-:W-:Y:S02]  /*0680*/  @P0 PRMT R6, R12.reuse, 0x7610, R6 ;  /* 0x000076100c060816 */ /* 0x040fe40000000006 */
[----:B------:R-:W-:Y:S02]  /*0690*/  ISETP.EQ.AND P0, PT, R12, RZ, P0 ;  /* 0x000000ff0c00720c */ /* 0x000fe40000702270 */
[----:B------:R-:W-:-:S04]  /*06a0*/  PRMT R6, R6, 0x9910, RZ ;  /* 0x0000991006067816 */ /* 0x000fc800000000ff */
[----:B------:R-:W-:-:S07]  /*06b0*/  ISETP.NE.AND P1, PT, R6, RZ, !P1 ;  /* 0x000000ff0600720c */ /* 0x000fce0004f25270 */
[----:B------:R-:W-:Y:S06]  /*06c0*/  @!P0 BRA `(.L_x_10) ;  /* 0x0000000000448947 */ /* 0x000fec0003800000 */
[----:B------:R-:W0:Y:S01]  /*06d0*/  S2R R11, SR_LANEID ;  /* 0x00000000000b7919 */ /* 0x000e220000000000 */
[----:B------:R-:W-:Y:S02]  /*06e0*/  VOTEU.ANY UR6, UPT, PT ;  /* 0x0000000000067886 */ /* 0x000fe400038e0100 */
[----:B------:R-:W0:Y:S01]  /*06f0*/  FLO.U32 R10, UR6 ;  /* 0x00000006000a7d00 */ /* 0x000e2200080e0000 */
[----:B------:R-:W1:Y:S07]  /*0700*/  S2R R12, SR_LTMASK ;  /* 0x00000000000c7919 */ /* 0x000e6e0000003900 */
[----:B------:R-:W2:Y:S01]  /*0710*/  POPC R8, UR6 ;  /* 0x0000000600087d09 */ /* 0x000ea20008000000 */
[----:B0-----:R-:W-:-:S02]  /*0720*/  ISETP.EQ.U32.AND P0, PT, R10, R11, PT ;  /* 0x0000000b0a00720c */ /* 0x001fc40003f02070 */
[----:B-1----:R-:W-:-:S05]  /*0730*/  LOP3.LUT R12, R12, UR6, RZ, 0xc0, !PT ;  /* 0x000000060c0c7c12 */ /* 0x002fca000f8ec0ff */
[----:B------:R-:W0:Y:S06]  /*0740*/  POPC R13, R12 ;  /* 0x0000000c000d7309 */ /* 0x000e2c0000000000 */
[----:B--2---:R-:W1:Y:S04]  /*0750*/  @P0 ATOMS.ADD R11, [UR4], R8 ;  /* 0x00000008ff0b098c */ /* 0x004e680008000004 */
[----:B-1----:R-:W0:Y:S02]  /*0760*/  SHFL.IDX PT, R6, R11, R10, 0x1f ;  /* 0x00001f0a0b067589 */ /* 0x002e2400000e0000 */
[----:B0-----:R-:W-:-:S05]  /*0770*/  IMAD.IADD R6, R6, 0x1, R13 ;  /* 0x0000000106067824 */ /* 0x001fca00078e020d */
[----:B------:R-:W-:-:S13]  /*0780*/  ISETP.GE.AND P0, PT, R6, UR12, PT ;  /* 0x0000000c06007c0c */ /* 0x000fda000bf06270 */
[----:B------:R-:W-:Y:S05]  /*0790*/  @P0 BRA `(.L_x_10) ;  /* 0x0000000000100947 */ /* 0x000fea0003800000 */
[----:B------:R-:W-:-:S06]  /*07a0*/  IMAD.WIDE.U32 R10, R9, 0x4, R4 ;  /* 0x00000004090a7825 */ /* 0x000fcc00078e0004 */
[----:B------:R-:W2:Y:S01]  /*07b0*/  LDG.E R10, desc[UR10][R10.64] ;  /* 0x0000000a0a0a7981 */ /* 0x000ea2000c1e1900 */
[----:B------:R-:W-:-:S05]  /*07c0*/  LEA R13, R6, UR5, 0x2 ;  /* 0x00000005060d7c11 */ /* 0x000fca000f8e10ff */
[----:B--2---:R0:W-:Y:S02]  /*07d0*/  STS [R13], R10 ;  /* 0x0000000a0d007388 */ /* 0x0041e40000000800 */
.L_x_10:
[----:B------:R-:W-:Y:S05]  /*07e0*/  BSYNC.RECONVERGENT B1 ;  /* 0x0000000000017941 */ /* 0x000fea0003800200 */
.L_x_9:
[----:B------:R-:W-:Y:S05]  /*07f0*/  @!P1 BRA `(.L_x_8) ;  /* 0x0000000000389947 */ /* 0x000fea0003800000 */
[----:B------:R-:W1:Y:S01]  /*0800*/  S2R R11, SR_LANEID ;  /* 0x00000000000b7919 */ /* 0x000e620000000000 */
[----:B------:R-:W-:Y:S02]  /*0810*/  VOTEU.ANY UR6, UPT, PT ;  /* 0x0000000000067886 */ /* 0x000fe400038e0100 */
[----:B0-----:R-:W1:Y:S01]  /*0820*/  FLO.U32 R10, UR6 ;  /* 0x00000006000a7d00 */ /* 0x001e6200080e0000 */
[----:B------:R-:W0:Y:S07]  /*0830*/  S2R R12, SR_LTMASK ;  /* 0x00000000000c7919 */ /* 0x000e2e0000003900 */
[----:B------:R-:W2:Y:S01]  /*0840*/  POPC R8, UR6 ;  /* 0x0000000600087d09 */ /* 0x000ea20008000000 */
[----:B-1----:R-:W-:-:S02]  /*0850*/  ISETP.EQ.U32.AND P0, PT, R10, R11, PT ;  /* 0x0000000b0a00720c */ /* 0x002fc40003f02070 */
[----:B0-----:R-:W-:-:S05]  /*0860*/  LOP3.LUT R12, R12, UR6, RZ, 0xc0, !PT ;  /* 0x000000060c0c7c12 */ /* 0x001fca000f8ec0ff */
[----:B------:R-:W0:Y:S06]  /*0870*/  POPC R13, R12 ;  /* 0x0000000c000d7309 */ /* 0x000e2c0000000000 */
[----:B--2---:R-:W1:Y:S04]  /*0880*/  @P0 ATOMS.ADD R11, [UR4+0x4], R8 ;  /* 0x00000408ff0b098c */ /* 0x004e680008000004 */
[----:B-1----:R-:W0:Y:S02]  /*0890*/  SHFL.IDX PT, R6, R11, R10, 0x1f ;  /* 0x00001f0a0b067589 */ /* 0x002e2400000e0000 */
[----:B0-----:R-:W-:-:S04]  /*08a0*/  IADD3 R6, PT, PT, R6, R13, RZ ;  /* 0x0000000d06067210 */ /* 0x001fc80007ffe0ff */
[----:B------:R-:W-:-:S13]  /*08b0*/  ISETP.GE.AND P0, PT, R6, UR12, PT ;  /* 0x0000000c06007c0c */ /* 0x000fda000bf06270 */
[----:B------:R-:W-:-:S05]  /*08c0*/  @!P0 LEA R6, R6, UR7, 0x2 ;  /* 0x0000000706068c11 */ /* 0x000fca000f8e10ff */
[----:B------:R1:W-:Y:S02]  /*08d0*/  @!P0 STS [R6], R9 ;  /* 0x0000000906008388 */ /* 0x0003e40000000800 */
.L_x_8:
[----:B------:R-:W-:Y:S05]  /*08e0*/  BSYNC.RECONVERGENT B0 ;  /* 0x0000000000007941 */ /* 0x000fea0003800200 */
.L_x_7:
[----:B-1----:R-:W-:Y:S02]  /*08f0*/  IMAD R6, R0, R7, R0 ;  /* 0x0000000700067224 */ /* 0x002fe400078e0200 */
[----:B------:R-:W-:-:S03]  /*0900*/  VIADD R7, R7, 0x1 ;  /* 0x0000000107077836 */ /* 0x000fc60000000000 */
[----:B------:R-:W-:-:S13]  /*0910*/  ISETP.GE.AND P0, PT, R6, UR9, PT ;  /* 0x0000000906007c0c */ /* 0x000fda000bf06270 */
[----:B------:R-:W-:Y:S05]  /*0920*/  @!P0 BRA `(.L_x_11) ;  /* 0xfffffffc001c8947 */ /* 0x000fea000383ffff */
.L_x_6:
[----:B------:R-:W-:Y:S01]  /*0930*/  BAR.SYNC.DEFER_BLOCKING 0x0 ;  /* 0x0000000000007b1d */ /* 0x000fe20000010000 */
[----:B------:R-:W-:-:S13]  /*0940*/  ISETP.NE.AND P0, PT, R3, RZ, PT ;  /* 0x000000ff0300720c */ /* 0x000fda0003f05270 */
[----:B----4-:R-:W3:Y:S08]  /*0950*/  @!P0 LDC.64 R6, c[0x0][0x3b8] ;  /* 0x0000ee00ff068b82 */ /* 0x010ef00000000a00 */
[----:B-1----:R-:W1:Y:S01]  /*0960*/  @!P0 LDC.64 R8, c[0x0][0x3c0] ;  /* 0x0000f000ff088b82 */ /* 0x002e620000000a00 */
[----:B------:R-:W4:Y:S04]  /*0970*/  LDS R4, [UR8] ;  /* 0x00000008ff047984 */ /* 0x000f280008000800 */
[----:B------:R-:W5:Y:S01]  /*0980*/  @!P0 LDS R5, [UR8+0x4] ;  /* 0x00000408ff058984 */ /* 0x000f620008000800 */
[----:B---3--:R-:W-:-:S04]  /*0990*/  @!P0 IMAD.WIDE.U32 R6, R2, 0x4, R6 ;  /* 0x0000000402068825 */ /* 0x008fc800078e0006 */
[----:B-1----:R-:W-:Y:S01]  /*09a0*/  @!P0 IMAD.WIDE.U32 R8, R2, 0x4, R8 ;  /* 0x0000000402088825 */ /* 0x002fe200078e0008 */
[----:B----4-:R-:W-:Y:S01]  /*09b0*/  ISETP.GE.AND P1, PT, R3, R4, PT ;  /* 0x000000040300720c */ /* 0x010fe20003f26270 */
[----:B0-----:R0:W-:Y:S04]  /*09c0*/  @!P0 STG.E desc[UR10][R6.64], R4 ;  /* 0x0000000406008986 */ /* 0x0011e8000c10190a */
[----:B-----5:R0:W-:Y:S08]  /*09d0*/  @!P0 STG.E desc[UR10][R8.64], R5 ;  /* 0x0000000508008986 */ /* 0x0201f0000c10190a */
[----:B------:R-:W-:Y:S05]  /*09e0*/  @P1 EXIT ;  /* 0x000000000000194d */ /* 0x000fea0003800000 */
[----:B------:R-:W1:Y:S01]  /*09f0*/  I2F.U32.RP R10, R0 ;  /* 0x00000000000a7306 */ /* 0x000e620000209000 */
[----:B0-----:R-:W-:Y:S01]  /*0a00*/  IMAD.IADD R5, R3, 0x1, R0 ;  /* 0x0000000103057824 */ /* 0x001fe200078e0200 */
[----:B------:R-:W-:Y:S01]  /*0a10*/  ISETP.NE.U32.AND P2, PT, R0, RZ, PT ;  /* 0x000000ff0000720c */ /* 0x000fe20003f45070 */
[----:B------:R-:W-:Y:S01]  /*0a20*/  BSSY.RECONVERGENT B0, `(.L_x_12) ;  /* 0x000003c000007945 */ /* 0x000fe20003800200 */
[----:B--2---:R-:W-:Y:S02]  /*0a30*/  IMAD.MOV.U32 R13, RZ, RZ, R3 ;  /* 0x000000ffff0d7224 */ /* 0x004fe400078e0003 */
[----:B------:R-:W-:Y:S02]  /*0a40*/  ISETP.GE.AND P0, PT, R5, R4, PT ;  /* 0x000000040500720c */ /* 0x000fe40003f06270 */
[----:B------:R-:W-:Y:S02]  /*0a50*/  VIMNMX R8, PT, PT, R4, R5, !PT ;  /* 0x0000000504087248 */ /* 0x000fe40007fe0100 */
[----:B------:R-:W-:-:S04]  /*0a60*/  SEL R9, RZ, 0x1, P0 ;  /* 0x00000001ff097807 */ /* 0x000fc80000000000 */
[----:B------:R-:W-:Y:S01]  /*0a70*/  IADD3 R5, PT, PT, R8, -R5, -R9 ;  /* 0x8000000508057210 */ /* 0x000fe20007ffe809 */
[----:B-1----:R-:W0:Y:S02]  /*0a80*/  MUFU.RCP R10, R10 ;  /* 0x0000000a000a7308 */ /* 0x002e240000001000 */
[----:B0-----:R-:W-:-:S06]  /*0a90*/  VIADD R6, R10, 0xffffffe ;  /* 0x0ffffffe0a067836 */ /* 0x001fcc0000000000 */
[----:B------:R0:W1:Y:S02]  /*0aa0*/  F2I.FTZ.U32.TRUNC.NTZ R7, R6 ;  /* 0x0000000600077305 */ /* 0x000064000021f000 */
[----:B0-----:R-:W-:Y:S02]  /*0ab0*/  IMAD.MOV.U32 R6, RZ, RZ, RZ ;  /* 0x000000ffff067224 */ /* 0x001fe400078e00ff */
[----:B-1----:R-:W-:-:S04]  /*0ac0*/  IMAD.MOV R11, RZ, RZ, -R7 ;  /* 0x000000ffff0b7224 */ /* 0x002fc800078e0a07 */
[----:B------:R-:W-:-:S04]  /*0ad0*/  IMAD R11, R11, R0, RZ ;  /* 0x000000000b0b7224 */ /* 0x000fc800078e02ff */
[----:B------:R-:W-:-:S06]  /*0ae0*/  IMAD.HI.U32 R10, R7, R11, R6 ;  /* 0x0000000b070a7227 */ /* 0x000fcc00078e0006 */
[----:B------:R-:W-:-:S05]  /*0af0*/  IMAD.HI.U32 R10, R10, R5, RZ ;  /* 0x000000050a0a7227 */ /* 0x000fca00078e00ff */
[----:B------:R-:W-:-:S05]  /*0b00*/  IADD3 R6, PT, PT, -R10, RZ, RZ ;  /* 0x000000ff0a067210 */ /* 0x000fca0007ffe1ff */
[----:B------:R-:W-:-:S05]  /*0b10*/  IMAD R5, R0, R6, R5 ;  /* 0x0000000600057224 */ /* 0x000fca00078e0205 */
[----:B------:R-:W-:-:S13]  /*0b20*/  ISETP.GE.U32.AND P0, PT, R5, R0, PT ;  /* 0x000000000500720c */ /* 0x000fda0003f06070 */
[----:B------:R-:W-:Y:S02]  /*0b30*/  @P0 IMAD.IADD R5, R5, 0x1, -R0 ;  /* 0x0000000105050824 */ /* 0x000fe400078e0a00 */
[----:B------:R-:W-:-:S03]  /*0b40*/  @P0 VIADD R10, R10, 0x1 ;  /* 0x000000010a0a0836 */ /* 0x000fc60000000000 */
[----:B------:R-:W-:-:S13]  /*0b50*/  ISETP.GE.U32.AND P1, PT, R5, R0, PT ;  /* 0x000000000500720c */ /* 0x000fda0003f26070 */
[----:B------:R-:W-:Y:S01]  /*0b60*/  @P1 VIADD R10, R10, 0x1 ;  /* 0x000000010a0a1836 */ /* 0x000fe20000000000 */
[----:B------:R-:W-:-:S05]  /*0b70*/  @!P2 LOP3.LUT R10, RZ, R0, RZ, 0x33, !PT ;  /* 0x00000000ff0aa212 */ /* 0x000fca00078e33ff */
[----:B------:R-:W-:-:S05]  /*0b80*/  IMAD.IADD R22, R9, 0x1, R10 ;  /* 0x0000000109167824 */ /* 0x000fca00078e020a */
[----:B------:R-:W-:-:S04]  /*0b90*/  LOP3.LUT R5, R22, 0x3, RZ, 0xc0, !PT ;  /* 0x0000000316057812 */ /* 0x000fc800078ec0ff */
[----:B------:R-:W-:-:S13]  /*0ba0*/  ISETP.NE.AND P0, PT, R5, 0x3, PT ;  /* 0x000000030500780c */ /* 0x000fda0003f05270 */
[----:B------:R-:W-:Y:S05]  /*0bb0*/  @!P0 BRA `(.L_x_13) ;  /* 0x0000000000888947 */ /* 0x000fea0003800000 */
[----:B------:R-:W0:Y:S01]  /*0bc0*/  S2UR UR5, SR_CgaCtaId ;  /* 0x00000000000579c3 */ /* 0x000e220000008800 */
[----:B------:R-:W1:Y:S01]  /*0bd0*/  LDCU UR6, c[0x0][0x3c8] ;  /* 0x00007900ff0677ac */ /* 0x000e620008000800 */
[----:B------:R-:W-:Y:S01]  /*0be0*/  IADD3 R5, PT, PT, R22, 0x1, RZ ;  /* 0x0000000116057810 */ /* 0x000fe20007ffe0ff */
[----:B------:R-:W-:-:S03]  /*0bf0*/  UMOV UR4, 0x400 ;  /* 0x0000040000047882 */ /* 0x000fc60000000000 */
[----:B------:R-:W-:Y:S02]  /*0c00*/  LOP3.LUT R5, R5, 0x3, RZ, 0xc0, !PT ;  /* 0x0000000305057812 */ /* 0x000fe400078ec0ff */
[----:B------:R-:W2:Y:S03]  /*0c10*/  LDC R24, c[0x0][0x3c8] ;  /* 0x0000f200ff187b82 */ /* 0x000ea60000000800 */
[----:B------:R-:W-:Y:S02]  /*0c20*/  IMAD R13, R5, R0, R3 ;  /* 0x00000000050d7224 */ /* 0x000fe400078e0203 */
[----:B------:R-:W-:-:S03]  /*0c30*/  IMAD.MOV R12, RZ, RZ, -R5 ;  /* 0x000000ffff0c7224 */ /* 0x000fc600078e0a05 */
[----:B------:R-:W3:Y:S01]  /*0c40*/  LDC.64 R10, c[0x0][0x380] ;  /* 0x0000e000ff0a7b82 */ /* 0x000ee20000000a00 */
[----:B-1----:R-:W-:-:S07]  /*0c50*/  IMAD R21, R2, UR6, R3 ;  /* 0x0000000602157c24 */ /* 0x002fce000f8e0203 */
[----:B------:R-:W1:Y:S01]  /*0c60*/  LDC.64 R8, c[0x0][0x3a8] ;  /* 0x0000ea00ff087b82 */ /* 0x000e620000000a00 */
[----:B0-----:R-:W-:-:S06]  /*0c70*/  ULEA UR4, UR5, UR4, 0x18 ;  /* 0x0000000405047291 */ /* 0x001fcc000f8ec0ff */
[----:B------:R-:W-:Y:S01]  /*0c80*/  LEA R5, R3, UR4, 0x2 ;  /* 0x0000000403057c11 */ /* 0x000fe2000f8e10ff */
[----:B------:R-:W0:Y:S06]  /*0c90*/  LDC.64 R6, c[0x0][0x3b0] ;  /* 0x0000ec00ff067b82 */ /* 0x000e2c0000000a00 */
.L_x_16:
[----:B--2---:R-:W-:Y:S01]  /*0ca0*/  ISETP.GE.AND P0, PT, R3, R24, PT ;  /* 0x000000180300720c */ /* 0x004fe20003f06270 */
[----:B------:R-:W-:Y:S01]  /*0cb0*/  VIADD R12, R12, 0x1 ;  /* 0x000000010c0c7836 */ /* 0x000fe20000000000 */
[----:B------:R-:W-:Y:S01]  /*0cc0*/  BSSY.RECONVERGENT B1, `(.L_x_14) ;  /* 0x000000e000017945 */ /* 0x000fe20003800200 */
[----:B------:R-:W-:-:S03]  /*0cd0*/  IMAD.IADD R3, R0, 0x1, R3 ;  /* 0x0000000100037824 */ /* 0x000fc600078e0203 */
[----:B------:R-:W-:-:S07]  /*0ce0*/  ISETP.NE.AND P1, PT, R12, RZ, PT ;  /* 0x000000ff0c00720c */ /* 0x000fce0003f25270 */
[----:B------:R-:W-:Y:S06]  /*0cf0*/  @P0 BRA `(.L_x_15) ;  /* 0x0000000000280947 */ /* 0x000fec0003800000 */
[----:B------:R-:W2:Y:S01]  /*0d00*/  LDS R23, [R5] ;  /* 0x0000000005177984 */ /* 0x000ea20000000800 */
[----:B------:R-:W-:Y:S02]  /*0d10*/  IMAD R20, R24, 0x4, R5 ;  /* 0x0000000418147824 */ /* 0x000fe400078e0205 */
[----:B-1----:R-:W-:-:S03]  /*0d20*/  IMAD.WIDE R16, R21, 0x4, R8 ;  /* 0x0000000415107825 */ /* 0x002fc600078e0208 */
[----:B------:R-:W1:Y:S01]  /*0d30*/  LDS R25, [R20] ;  /* 0x0000000014197984 */ /* 0x000e620000000800 */
[----:B0-----:R-:W-:-:S04]  /*0d40*/  IMAD.WIDE R18, R21, 0x4, R6 ;  /* 0x0000000415127825 */ /* 0x001fc800078e0206 */
[----:B--2---:R-:W-:-:S04]  /*0d50*/  IMAD R15, R2, R24, R23 ;  /* 0x00000018020f7224 */ /* 0x004fc800078e0217 */
[----:B---3--:R-:W-:-:S05]  /*0d60*/  IMAD.WIDE R14, R15, 0x4, R10 ;  /* 0x000000040f0e7825 */ /* 0x008fca00078e020a */
[----:B-1----:R2:W-:Y:S04]  /*0d70*/  STG.E desc[UR10][R14.64], R25 ;  /* 0x000000190e007986 */ /* 0x0025e8000c10190a */
[----:B------:R2:W-:Y:S04]  /*0d80*/  STG.E desc[UR10][R16.64], R23 ;  /* 0x0000001710007986 */ /* 0x0005e8000c10190a */
[----:B------:R2:W-:Y:S02]  /*0d90*/  STG.E desc[UR10][R18.64], R25 ;  /* 0x0000001912007986 */ /* 0x0005e4000c10190a */
.L_x_15:
[----:B------:R-:W-:Y:S05]  /*0da0*/  BSYNC.RECONVERGENT B1 ;  /* 0x0000000000017941 */ /* 0x000fea0003800200 */
.L_x_14:
[C---:B------:R-:W-:Y:S01]  /*0db0*/  IMAD.IADD R21, R0.reuse, 0x1, R21 ;  /* 0x0000000100157824 */ /* 0x040fe200078e0215 */
[----:B------:R-:W-:Y:S01]  /*0dc0*/  LEA R5, R0, R5, 0x2 ;  /* 0x0000000500057211 */ /* 0x000fe200078e10ff */
[----:B------:R-:W-:Y:S06]  /*0dd0*/  @P1 BRA `(.L_x_16) ;  /* 0xfffffffc00b01947 */ /* 0x000fec000383ffff */
.L_x_13:
[----:B------:R-:W-:Y:S05]  /*0de0*/  BSYNC.RECONVERGENT B0 ;  /* 0x0000000000007941 */ /* 0x000fea0003800200 */
.L_x_12:
[----:B------:R-:W-:-:S13]  /*0df0*/  ISETP.GE.U32.AND P0, PT, R22, 0x3, PT ;  /* 0x000000031600780c */ /* 0x000fda0003f06070 */
[----:B------:R-:W-:Y:S05]  /*0e00*/  @!P0 EXIT ;  /* 0x000000000000894d */ /* 0x000fea0003800000 */
[----:B------:R-:W4:Y:S01]  /*0e10*/  S2UR UR5, SR_CgaCtaId ;  /* 0x00000000000579c3 */ /* 0x000f220000008800 */
[----:B------:R-:W-:-:S07]  /*0e20*/  UMOV UR4, 0x400 ;  /* 0x0000040000047882 */ /* 0x000fce0000000000 */
[----:B------:R-:W2:Y:S08]  /*0e30*/  LDC R3, c[0x0][0x3c8] ;  /* 0x0000f200ff037b82 */ /* 0x000eb00000000800 */
[----:B0-----:R-:W0:Y:S08]  /*0e40*/  LDC.64 R6, c[0x0][0x380] ;  /* 0x0000e000ff067b82 */ /* 0x001e300000000a00 */
[----:B-1----:R-:W1:Y:S01]  /*0e50*/  LDC.64 R8, c[0x0][0x3a8] ;  /* 0x0000ea00ff087b82 */ /* 0x002e620000000a00 */
[----:B----4-:R-:W-:-:S07]  /*0e60*/  ULEA UR4, UR5, UR4, 0x18 ;  /* 0x0000000405047291 */ /* 0x010fce000f8ec0ff */
[----:B---3--:R-:W3:Y:S05]  /*0e70*/  LDC.64 R10, c[0x0][0x3b0] ;  /* 0x0000ec00ff0a7b82 */ /* 0x008eea0000000a00 */
.L_x_25:
[-C--:B--2---:R-:W-:Y:S01]  /*0e80*/  ISETP.GE.AND P0, PT, R13, R3.reuse, PT ;  /* 0x000000030d00720c */ /* 0x084fe20003f06270 */
[----:B------:R-:W-:Y:S01]  /*0e90*/  IMAD.IADD R20, R0, 0x1, R13 ;  /* 0x0000000100147824 */ /* 0x000fe200078e020d */
[----:B------:R-:W-:Y:S03]  /*0ea0*/  BSSY.RECONVERGENT B0, `(.L_x_17) ;  /* 0x0000013000007945 */ /* 0x000fe60003800200 */
[C---:B------:R-:W-:Y:S01]  /*0eb0*/  IMAD.IADD R12, R20.reuse, 0x1, R0 ;  /* 0x00000001140c7824 */ /* 0x040fe200078e0200 */
[----:B------:R-:W-:-:S03]  /*0ec0*/  ISETP.GE.AND P1, PT, R20, R3, PT ;  /* 0x000000031400720c */ /* 0x000fc60003f26270 */
[C---:B------:R-:W-:Y:S01]  /*0ed0*/  IMAD.IADD R5, R12.reuse, 0x1, R0 ;  /* 0x000000010c057824 */ /* 0x040fe200078e0200 */
[----:B------:R-:W-:-:S04]  /*0ee0*/  ISETP.GE.AND P2, PT, R12, R3, PT ;  /* 0x000000030c00720c */ /* 0x000fc80003f46270 */
[----:B------:R-:W-:Y:S01]  /*0ef0*/  ISETP.GE.AND P3, PT, R5, R3, PT ;  /* 0x000000030500720c */ /* 0x000fe20003f66270 */
[----:B------:R-:W-:-:S12]  /*0f00*/  @P0 BRA `(.L_x_18) ;  /* 0x0000000000300947 */ /* 0x000fd80003800000 */
[C---:B------:R-:W-:Y:S02]  /*0f10*/  LEA R21, R13.reuse, UR4, 0x2 ;  /* 0x000000040d157c11 */ /* 0x040fe4000f8e10ff */
[----:B------:R-:W-:Y:S01]  /*0f20*/  LEA R22, R13, UR7, 0x2 ;  /* 0x000000070d167c11 */ /* 0x000fe2000f8e10ff */
[----:B------:R-:W-:-:S03]  /*0f30*/  IMAD R13, R2, R3, R13 ;  /* 0x00000003020d7224 */ /* 0x000fc600078e020d */
[----:B------:R-:W2:Y:S01]  /*0f40*/  LDS R21, [R21] ;  /* 0x0000000015157984 */ /* 0x000ea20000000800 */
[----:B-1----:R-:W-:-:S03]  /*0f50*/  IMAD.WIDE R16, R13, 0x4, R8 ;  /* 0x000000040d107825 */ /* 0x002fc600078e0208 */
[----:B------:R-:W1:Y:S01]  /*0f60*/  LDS R23, [R22] ;  /* 0x0000000016177984 */ /* 0x000e620000000800 */
[----:B---3--:R-:W-:-:S04]  /*0f70*/  IMAD.WIDE R18, R13, 0x4, R10 ;  /* 0x000000040d127825 */ /* 0x008fc800078e020a */
[----:B--2---:R-:W-:-:S04]  /*0f80*/  IMAD R15, R2, R3, R21 ;  /* 0x00000003020f7224 */ /* 0x004fc800078e0215 */
[----:B0-----:R-:W-:-:S05]  /*0f90*/  IMAD.WIDE R14, R15, 0x4, R6 ;  /* 0x000000040f0e7825 */ /* 0x001fca00078e0206 */
[----:B-1----:R2:W-:Y:S04]  /*0fa0*/  STG.E desc[UR10][R14.64], R23 ;  /* 0x000000170e007986 */ /* 0x0025e8000c10190a */
[----:B------:R2:W-:Y:S04]  /*0fb0*/  STG.E desc[UR10][R16.64], R21 ;  /* 0x0000001510007986 */ /* 0x0005e8000c10190a */
[----:B------:R2:W-:Y:S02]  /*0fc0*/  STG.E desc[UR10][R18.64], R23 ;  /* 0x0000001712007986 */ /* 0x0005e4000c10190a */
.L_x_18:
[----:B------:R-:W-:Y:S05]  /*0fd0*/  BSYNC.RECONVERGENT B0 ;  /* 0x0000000000007941 */ /* 0x000fea0003800200 */
.L_x_17:
[----:B------:R-:W-:Y:S04]  /*0fe0*/  BSSY.RECONVERGENT B0, `(.L_x_19) ;  /* 0x000000e000007945 */ /* 0x000fe80003800200 */
[----:B------:R-:W-:Y:S05]  /*0ff0*/  @P1 BRA `(.L_x_20) ;  /* 0x0000000000301947 */ /* 0x000fea0003800000 */
[----:B------:R-:W-:Y:S01]  /*1000*/  LEA R13, R20, UR4, 0x2 ;  /* 0x00000004140d7c11 */ /* 0x000fe2000f8e10ff */
[----:B--2---:R-:W-:Y:S01]  /*1010*/  IMAD R19, R2, R3, R20 ;  /* 0x0000000302137224 */ /* 0x004fe200078e0214 */
[----:B------:R-:W-:-:S03]  /*1020*/  LEA R21, R20, UR7, 0x2 ;  /* 0x0000000714157c11 */ /* 0x000fc6000f8e10ff */
[C---:B-1----:R-:W-:Y:S01]  /*1030*/  IMAD.WIDE R16, R19.reuse, 0x4, R8 ;  /* 0x0000000413107825 */ /* 0x042fe200078e0208 */
[----:B------:R-:W1:Y:S03]  /*1040*/  LDS R13, [R13] ;  /* 0x000000000d0d7984 */ /* 0x000e660000000800 */
[----:B---3--:R-:W-:Y:S01]  /*1050*/  IMAD.WIDE R18, R19, 0x4, R10 ;  /* 0x0000000413127825 */ /* 0x008fe200078e020a */
[----:B------:R-:W2:Y:S03]  /*1060*/  LDS R21, [R21] ;  /* 0x0000000015157984 */ /* 0x000ea60000000800 */
[----:B-1----:R-:W-:-:S04]  /*1070*/  IMAD R15, R2, R3, R13 ;  /* 0x00000003020f7224 */ /* 0x002fc800078e020d */
[----:B0-----:R-:W-:-:S05]  /*1080*/  IMAD.WIDE R14, R15, 0x4, R6 ;  /* 0x000000040f0e7825 */ /* 0x001fca00078e0206 */
[----:B--2---:R4:W-:Y:S04]  /*1090*/  STG.E desc[UR10][R14.64], R21 ;  /* 0x000000150e007986 */ /* 0x0049e8000c10190a */
[----:B------:R4:W-:Y:S04]  /*10a0*/  STG.E desc[UR10][R16.64], R13 ;  /* 0x0000000d10007986 */ /* 0x0009e8000c10190a */
[----:B------:R4:W-:Y:S02]  /*10b0*/  STG.E desc[UR10][R18.64], R21 ;  /* 0x0000001512007986 */ /* 0x0009e4000c10190a */
.L_x_20:
[----:B------:R-:W-:Y:S05]  /*10c0*/  BSYNC.RECONVERGENT B0 ;  /* 0x0000000000007941 */ /* 0x000fea0003800200 */
.L_x_19:
[----:B------:R-:W-:Y:S04]  /*10d0*/  BSSY.RECONVERGENT B0, `(.L_x_21) ;  /* 0x000000e000007945 */ /* 0x000fe80003800200 */
[----:B------:R-:W-:Y:S05]  /*10e0*/  @P2 BRA `(.L_x_22) ;  /* 0x0000000000302947 */ /* 0x000fea0003800000 */
[----:B--2-4-:R-:W-:Y:S01]  /*10f0*/  LEA R18, R12, UR4, 0x2 ;  /* 0x000000040c127c11 */ /* 0x014fe2000f8e10ff */
[----:B------:R-:W-:Y:S01]  /*1100*/  IMAD R17, R2, R3, R12 ;  /* 0x0000000302117224 */ /* 0x000fe200078e020c */
[----:B------:R-:W-:-:S03]  /*1110*/  LEA R20, R12, UR7, 0x2 ;  /* 0x000000070c147c11 */ /* 0x000fc6000f8e10ff */
        /* <DEDUP_REMOVED lines=9> */
.L_x_22:
[----:B------:R-:W-:Y:S05]  /*11b0*/  BSYNC.RECONVERGENT B0 ;  /* 0x0000000000007941 */ /* 0x000fea0003800200 */
.L_x_21:
[----:B------:R-:W-:Y:S04]  /*11c0*/  BSSY.RECONVERGENT B0, `(.L_x_23) ;  /* 0x000000e000007945 */ /* 0x000fe80003800200 */
[----:B------:R-:W-:Y:S05]  /*11d0*/  @P3 BRA `(.L_x_24) ;  /* 0x0000000000303947 */ /* 0x000fea0003800000 */
[C---:B--2-4-:R-:W-:Y:S01]  /*11e0*/  LEA R18, R5.reuse, UR4, 0x2 ;  /* 0x0000000405127c11 */ /* 0x054fe2000f8e10ff */
[----:B0-----:R-:W-:Y:S01]  /*11f0*/  IMAD R17, R2, R3, R5 ;  /* 0x0000000302117224 */ /* 0x001fe200078e0205 */
[----:B------:R-:W-:-:S03]  /*1200*/  LEA R20, R5, UR7, 0x2 ;  /* 0x0000000705147c11 */ /* 0x000fc6000f8e10ff */
[----:B------:R-:W0:Y:S01]  /*1210*/  LDS R19, [R18] ;  /* 0x0000000012137984 */ /* 0x000e220000000800 */
[----:B-1----:R-:W-:-:S03]  /*1220*/  IMAD.WIDE R14, R17, 0x4, R8 ;  /* 0x00000004110e7825 */ /* 0x002fc600078e0208 */
[----:B------:R-:W1:Y:S01]  /*1230*/  LDS R21, [R20] ;  /* 0x0000000014157984 */ /* 0x000e620000000800 */
[----:B---3--:R-:W-:-:S04]  /*1240*/  IMAD.WIDE R16, R17, 0x4, R10 ;  /* 0x0000000411107825 */ /* 0x008fc800078e020a */
[----:B0-----:R-:W-:-:S04]  /*1250*/  IMAD R13, R2, R3, R19 ;  /* 0x00000003020d7224 */ /* 0x001fc800078e0213 */
[----:B------:R-:W-:-:S05]  /*1260*/  IMAD.WIDE R12, R13, 0x4, R6 ;  /* 0x000000040d0c7825 */ /* 0x000fca00078e0206 */
[----:B-1----:R0:W-:Y:S04]  /*1270*/  STG.E desc[UR10][R12.64], R21 ;  /* 0x000000150c007986 */ /* 0x0021e8000c10190a */
[----:B------:R0:W-:Y:S04]  /*1280*/  STG.E desc[UR10][R14.64], R19 ;  /* 0x000000130e007986 */ /* 0x0001e8000c10190a */
[----:B------:R0:W-:Y:S02]  /*1290*/  STG.E desc[UR10][R16.64], R21 ;  /* 0x0000001510007986 */ /* 0x0001e4000c10190a */
.L_x_24:
[----:B------:R-:W-:Y:S05]  /*12a0*/  BSYNC.RECONVERGENT B0 ;  /* 0x0000000000007941 */ /* 0x000fea0003800200 */
.L_x_23:
[----:B0---4-:R-:W-:-:S05]  /*12b0*/  IMAD.IADD R13, R5, 0x1, R0 ;  /* 0x00000001050d7824 */ /* 0x011fca00078e0200 */
[----:B------:R-:W-:-:S13]  /*12c0*/  ISETP.GE.AND P0, PT, R13, R4, PT ;  /* 0x000000040d00720c */ /* 0x000fda0003f06270 */
[----:B------:R-:W-:Y:S05]  /*12d0*/  @!P0 BRA `(.L_x_25) ;  /* 0xfffffff800e88947 */ /* 0x000fea000383ffff */
[----:B------:R-:W-:Y:S05]  /*12e0*/  EXIT ;  /* 0x000000000000794d */ /* 0x000fea0003800000 */
.L_x_26:
[----:B------:R-:W-:-:S00]  /*12f0*/  BRA `(.L_x_26) ;  /* 0xfffffffc00fc7947 */ /* 0x000fc0000383ffff */
[----:B------:R-:W-:-:S00]  /*1300*/  NOP ;  /* 0x0000000000007918 */ /* 0x000fc00000000000 */
[----:B------:R-:W-:-:S00]  /*1310*/  NOP ;  /* 0x0000000000007918 */ /* 0x000fc00000000000 */
[----:B------:R-:W-:-:S00]  /*1320*/  NOP ;  /* 0x0000000000007918 */ /* 0x000fc00000000000 */
[----:B------:R-:W-:-:S00]  /*1330*/  NOP ;  /* 0x0000000000007918 */ /* 0x000fc00000000000 */
[----:B------:R-:W-:-:S00]  /*1340*/  NOP ;  /* 0x0000000000007918 */ /* 0x000fc00000000000 */
[----:B------:R-:W-:-:S00]  /*1350*/  NOP ;  /* 0x0000000000007918 */ /* 0x000fc00000000000 */
[----:B------:R-:W-:-:S00]  /*1360*/  NOP ;  /* 0x0000000000007918 */ /* 0x000fc00000000000 */
[----:B------:R-:W-:-:S00]  /*1370*/  NOP ;  /* 0x0000000000007918 */ /* 0x000fc00000000000 */
.L_x_27:


//--------------------- .nv.shared._Z18swap_in_out_kernelPiPKiS_PbS2_S_S_S_S_iii --------------------------
	.section	.nv.shared._Z18swap_in_out_kernelPiPKiS_PbS2_S_S_S_S_iii,"aw",@nobits
	.sectionflags	@""
	.align	16
	.zero		1024


//--------------------- .nv.shared.reserved.0     --------------------------
	.section	.nv.shared.reserved.0,"aw",@nobits
	.weak		__nv_reservedSMEM_offset_0_alias
	.size		__nv_reservedSMEM_offset_0_alias, 0, 64
	.other		__nv_reservedSMEM_offset_0_alias,@"STO_CUDA_RESERVED_SHARED STV_DEFAULT"
__nv_reservedSMEM_offset_0_alias:
	.zero		0
	.zero		64


//--------------------- .nv.constant0._Z18swap_in_out_kernelPiPKiS_PbS2_S_S_S_S_iii --------------------------
	.section	.nv.constant0._Z18swap_in_out_kernelPiPKiS_PbS2_S_S_S_S_iii,"a",@progbits
	.sectionflags	@""
	.align	4
.nv.constant0._Z18swap_in_out_kernelPiPKiS_PbS2_S_S_S_S_iii:
	.zero		980


//--------------------- SYMBOLS --------------------------

	.type		.nv.reservedSmem.offset0,@object
	.size		.nv.reservedSmem.offset0,0x4
	.type		.nv.reservedSmem.cap,@object
	.size		.nv.reservedSmem.cap,0x4
